	.version 1.4
	.target sm_10, map_f64_to_f32
	// compiled with /usr/local/cuda-5.5/open64/lib//be
	// nvopencc 4.1 built on 2013-07-17

	//-----------------------------------------------------------
	// Compiling /tmp/tmpxft_00003142_00000000-9_vecmultKernel00.cpp3.i (/tmp/ccBI#.AXl6l6)
	//-----------------------------------------------------------

	//-----------------------------------------------------------
	// Options:
	//-----------------------------------------------------------
	//  Target:ptx, ISA:sm_10, Endian:little, Pointer Size:64
	//  -O3	(Optimization level)
	//  -g0	(Debug level)
	//  -m2	(Report advisories)
	//-----------------------------------------------------------

	.file	1	"<command-line>"
	.file	2	"/tmp/tmpxft_00003142_00000000-8_vecmultKernel00.cudafe2.gpu"
	.file	3	"/usr/local/gcc-4.6.3/bin/../lib/gcc/x86_64-unknown-linux-gnu/4.6.3/include/stddef.h"
	.file	4	"/usr/local/cuda-5.5/bin/..//include/crt/device_runtime.h"
	.file	5	"/usr/local/cuda-5.5/bin/..//include/host_defines.h"
	.file	6	"/usr/local/cuda-5.5/bin/..//include/builtin_types.h"
	.file	7	"/usr/local/cuda-5.5/bin/..//include/device_types.h"
	.file	8	"/usr/local/cuda-5.5/bin/..//include/driver_types.h"
	.file	9	"/usr/local/cuda-5.5/bin/..//include/surface_types.h"
	.file	10	"/usr/local/cuda-5.5/bin/..//include/texture_types.h"
	.file	11	"/usr/local/cuda-5.5/bin/..//include/vector_types.h"
	.file	12	"/usr/local/cuda-5.5/bin/..//include/device_launch_parameters.h"
	.file	13	"/usr/local/cuda-5.5/bin/..//include/crt/storage_class.h"
	.file	14	"vecmultKernel00.cu"
	.file	15	"/usr/local/cuda-5.5/bin/..//include/common_functions.h"
	.file	16	"/usr/local/cuda-5.5/bin/..//include/math_functions.h"
	.file	17	"/usr/local/cuda-5.5/bin/..//include/math_constants.h"
	.file	18	"/usr/local/cuda-5.5/bin/..//include/device_functions.h"
	.file	19	"/usr/local/cuda-5.5/bin/..//include/sm_11_atomic_functions.h"
	.file	20	"/usr/local/cuda-5.5/bin/..//include/sm_12_atomic_functions.h"
	.file	21	"/usr/local/cuda-5.5/bin/..//include/sm_13_double_functions.h"
	.file	22	"/usr/local/cuda-5.5/bin/..//include/sm_20_atomic_functions.h"
	.file	23	"/usr/local/cuda-5.5/bin/..//include/sm_32_atomic_functions.h"
	.file	24	"/usr/local/cuda-5.5/bin/..//include/sm_35_atomic_functions.h"
	.file	25	"/usr/local/cuda-5.5/bin/..//include/sm_20_intrinsics.h"
	.file	26	"/usr/local/cuda-5.5/bin/..//include/sm_30_intrinsics.h"
	.file	27	"/usr/local/cuda-5.5/bin/..//include/sm_32_intrinsics.h"
	.file	28	"/usr/local/cuda-5.5/bin/..//include/sm_35_intrinsics.h"
	.file	29	"/usr/local/cuda-5.5/bin/..//include/surface_functions.h"
	.file	30	"/usr/local/cuda-5.5/bin/..//include/texture_fetch_functions.h"
	.file	31	"/usr/local/cuda-5.5/bin/..//include/texture_indirect_functions.h"
	.file	32	"/usr/local/cuda-5.5/bin/..//include/surface_indirect_functions.h"
	.file	33	"/usr/local/cuda-5.5/bin/..//include/math_functions_dbl_ptx1.h"


	.entry _Z15MultiplyVectorsPKfS0_Pfii (
		.param .u64 __cudaparm__Z15MultiplyVectorsPKfS0_Pfii_A,
		.param .u64 __cudaparm__Z15MultiplyVectorsPKfS0_Pfii_B,
		.param .u64 __cudaparm__Z15MultiplyVectorsPKfS0_Pfii_C,
		.param .s32 __cudaparm__Z15MultiplyVectorsPKfS0_Pfii_x,
		.param .s32 __cudaparm__Z15MultiplyVectorsPKfS0_Pfii_k)
	{
	.reg .u16 %rh<4>;
	.reg .u32 %r<38>;
	.reg .u64 %rd<32>;
	.reg .f32 %f<128>;
	.reg .pred %p<3>;
	.loc	14	9	0
$LDWbegin__Z15MultiplyVectorsPKfS0_Pfii:
	.loc	14	22	0
	mov.u16 	%rh1, %tid.x;
	mov.u16 	%rh2, %ntid.y;
	mul.wide.u16 	%r1, %rh1, %rh2;
	cvt.u32.u16 	%r2, %tid.y;
	add.u32 	%r3, %r2, %r1;
	ld.param.s32 	%r4, [__cudaparm__Z15MultiplyVectorsPKfS0_Pfii_x];
	mul.lo.u32 	%r5, %r4, %r3;
	ld.param.u64 	%rd1, [__cudaparm__Z15MultiplyVectorsPKfS0_Pfii_A];
	cvt.s64.s32 	%rd2, %r5;
	mul.wide.s32 	%rd3, %r5, 4;
	add.u64 	%rd4, %rd1, %rd3;
	ld.global.f32 	%f1, [%rd4+0];
	.loc	14	23	0
	ld.global.f32 	%f2, [%rd4+4];
	.loc	14	24	0
	ld.global.f32 	%f3, [%rd4+8];
	.loc	14	25	0
	ld.global.f32 	%f4, [%rd4+12];
	.loc	14	26	0
	ld.global.f32 	%f5, [%rd4+16];
	.loc	14	27	0
	ld.global.f32 	%f6, [%rd4+20];
	.loc	14	28	0
	ld.global.f32 	%f7, [%rd4+24];
	.loc	14	31	0
	cvt.u32.u16 	%r6, %nctaid.y;
	cvt.u32.u16 	%r7, %ctaid.x;
	mul.lo.u32 	%r8, %r7, %r6;
	cvt.u32.u16 	%r9, %ctaid.y;
	add.u32 	%r10, %r9, %r8;
	mul.lo.u32 	%r11, %r4, %r10;
	ld.param.u64 	%rd5, [__cudaparm__Z15MultiplyVectorsPKfS0_Pfii_B];
	cvt.s64.s32 	%rd6, %r11;
	mul.wide.s32 	%rd7, %r11, 4;
	add.u64 	%rd8, %rd5, %rd7;
	ld.global.f32 	%f8, [%rd8+0];
	.loc	14	32	0
	ld.global.f32 	%f9, [%rd8+4];
	.loc	14	33	0
	ld.global.f32 	%f10, [%rd8+8];
	.loc	14	34	0
	ld.global.f32 	%f11, [%rd8+12];
	.loc	14	35	0
	ld.global.f32 	%f12, [%rd8+16];
	.loc	14	36	0
	ld.global.f32 	%f13, [%rd8+20];
	.loc	14	37	0
	ld.global.f32 	%f14, [%rd8+24];
	mov.s32 	%r12, 0;
	mov.f32 	%f15, 0f00000000;    	// 0
	mov.f32 	%f16, 0f00000000;    	// 0
	mov.f32 	%f17, 0f00000000;    	// 0
	mov.f32 	%f18, 0f00000000;    	// 0
	mov.f32 	%f19, 0f00000000;    	// 0
	mov.f32 	%f20, 0f00000000;    	// 0
	mov.f32 	%f21, 0f00000000;    	// 0
	mov.f32 	%f22, 0f00000000;    	// 0
	mov.f32 	%f23, 0f00000000;    	// 0
	mov.f32 	%f24, 0f00000000;    	// 0
	mov.f32 	%f25, 0f00000000;    	// 0
	mov.f32 	%f26, 0f00000000;    	// 0
	mov.f32 	%f27, 0f00000000;    	// 0
	mov.f32 	%f28, 0f00000000;    	// 0
	mov.f32 	%f29, 0f00000000;    	// 0
	mov.f32 	%f30, 0f00000000;    	// 0
	mov.f32 	%f31, 0f00000000;    	// 0
	mov.f32 	%f32, 0f00000000;    	// 0
	mov.f32 	%f33, 0f00000000;    	// 0
	mov.f32 	%f34, 0f00000000;    	// 0
	mov.f32 	%f35, 0f00000000;    	// 0
	mov.f32 	%f36, 0f00000000;    	// 0
	mov.f32 	%f37, 0f00000000;    	// 0
	mov.f32 	%f38, 0f00000000;    	// 0
	mov.f32 	%f39, 0f00000000;    	// 0
	mov.f32 	%f40, 0f00000000;    	// 0
	mov.f32 	%f41, 0f00000000;    	// 0
	mov.f32 	%f42, 0f00000000;    	// 0
	mov.f32 	%f43, 0f00000000;    	// 0
	mov.f32 	%f44, 0f00000000;    	// 0
	mov.f32 	%f45, 0f00000000;    	// 0
	mov.f32 	%f46, 0f00000000;    	// 0
	mov.f32 	%f47, 0f00000000;    	// 0
	mov.f32 	%f48, 0f00000000;    	// 0
	mov.f32 	%f49, 0f00000000;    	// 0
	mov.f32 	%f50, 0f00000000;    	// 0
	mov.f32 	%f51, 0f00000000;    	// 0
	mov.f32 	%f52, 0f00000000;    	// 0
	mov.f32 	%f53, 0f00000000;    	// 0
	mov.f32 	%f54, 0f00000000;    	// 0
	mov.f32 	%f55, 0f00000000;    	// 0
	mov.f32 	%f56, 0f00000000;    	// 0
	mov.f32 	%f57, 0f00000000;    	// 0
	mov.f32 	%f58, 0f00000000;    	// 0
	mov.f32 	%f59, 0f00000000;    	// 0
	mov.f32 	%f60, 0f00000000;    	// 0
	mov.f32 	%f61, 0f00000000;    	// 0
	mov.f32 	%f62, 0f00000000;    	// 0
	mov.f32 	%f63, 0f00000000;    	// 0
$Lt_0_1794:
 //<loop> Loop body line 37, nesting depth: 1, iterations: 1000000
	.loc	14	92	0
	add.f32 	%f64, %f1, %f8;
	max.f32 	%f63, %f63, %f64;
	.loc	14	93	0
	add.f32 	%f65, %f1, %f9;
	max.f32 	%f62, %f62, %f65;
	.loc	14	94	0
	add.f32 	%f66, %f1, %f10;
	max.f32 	%f61, %f61, %f66;
	.loc	14	95	0
	add.f32 	%f67, %f1, %f11;
	max.f32 	%f60, %f60, %f67;
	.loc	14	96	0
	add.f32 	%f68, %f1, %f12;
	max.f32 	%f59, %f59, %f68;
	.loc	14	97	0
	add.f32 	%f69, %f1, %f13;
	max.f32 	%f58, %f58, %f69;
	.loc	14	98	0
	add.f32 	%f70, %f1, %f14;
	max.f32 	%f57, %f57, %f70;
	.loc	14	99	0
	add.f32 	%f71, %f2, %f8;
	max.f32 	%f56, %f56, %f71;
	.loc	14	100	0
	add.f32 	%f72, %f2, %f9;
	max.f32 	%f55, %f55, %f72;
	.loc	14	101	0
	add.f32 	%f73, %f2, %f10;
	max.f32 	%f54, %f54, %f73;
	.loc	14	102	0
	add.f32 	%f74, %f2, %f11;
	max.f32 	%f53, %f53, %f74;
	.loc	14	103	0
	add.f32 	%f75, %f2, %f12;
	max.f32 	%f52, %f52, %f75;
	.loc	14	104	0
	add.f32 	%f76, %f2, %f13;
	max.f32 	%f51, %f51, %f76;
	.loc	14	105	0
	add.f32 	%f77, %f2, %f14;
	max.f32 	%f50, %f50, %f77;
	.loc	14	106	0
	add.f32 	%f78, %f3, %f8;
	max.f32 	%f49, %f49, %f78;
	.loc	14	107	0
	add.f32 	%f79, %f3, %f9;
	max.f32 	%f48, %f48, %f79;
	.loc	14	108	0
	add.f32 	%f80, %f3, %f10;
	max.f32 	%f47, %f47, %f80;
	.loc	14	109	0
	add.f32 	%f81, %f3, %f11;
	max.f32 	%f46, %f46, %f81;
	.loc	14	110	0
	add.f32 	%f82, %f3, %f12;
	max.f32 	%f45, %f45, %f82;
	.loc	14	111	0
	add.f32 	%f83, %f3, %f13;
	max.f32 	%f44, %f44, %f83;
	.loc	14	112	0
	add.f32 	%f84, %f3, %f14;
	max.f32 	%f43, %f43, %f84;
	.loc	14	113	0
	add.f32 	%f85, %f4, %f8;
	max.f32 	%f42, %f42, %f85;
	.loc	14	114	0
	add.f32 	%f86, %f4, %f9;
	max.f32 	%f41, %f41, %f86;
	.loc	14	115	0
	add.f32 	%f87, %f4, %f10;
	max.f32 	%f40, %f40, %f87;
	.loc	14	116	0
	add.f32 	%f88, %f4, %f11;
	max.f32 	%f39, %f39, %f88;
	.loc	14	117	0
	add.f32 	%f89, %f4, %f12;
	max.f32 	%f38, %f38, %f89;
	.loc	14	118	0
	add.f32 	%f90, %f4, %f13;
	max.f32 	%f37, %f37, %f90;
	.loc	14	119	0
	add.f32 	%f91, %f4, %f14;
	max.f32 	%f36, %f36, %f91;
	.loc	14	120	0
	add.f32 	%f92, %f5, %f8;
	max.f32 	%f35, %f35, %f92;
	.loc	14	121	0
	add.f32 	%f93, %f5, %f9;
	max.f32 	%f34, %f34, %f93;
	.loc	14	122	0
	add.f32 	%f94, %f5, %f10;
	max.f32 	%f33, %f33, %f94;
	.loc	14	123	0
	add.f32 	%f95, %f5, %f11;
	max.f32 	%f32, %f32, %f95;
	.loc	14	124	0
	add.f32 	%f96, %f5, %f12;
	max.f32 	%f31, %f31, %f96;
	.loc	14	125	0
	add.f32 	%f97, %f5, %f13;
	max.f32 	%f30, %f30, %f97;
	.loc	14	126	0
	add.f32 	%f98, %f5, %f14;
	max.f32 	%f29, %f29, %f98;
	.loc	14	127	0
	add.f32 	%f99, %f6, %f8;
	max.f32 	%f28, %f28, %f99;
	.loc	14	128	0
	add.f32 	%f100, %f6, %f9;
	max.f32 	%f27, %f27, %f100;
	.loc	14	129	0
	add.f32 	%f101, %f6, %f10;
	max.f32 	%f26, %f26, %f101;
	.loc	14	130	0
	add.f32 	%f102, %f6, %f11;
	max.f32 	%f25, %f25, %f102;
	.loc	14	131	0
	add.f32 	%f103, %f6, %f12;
	max.f32 	%f24, %f24, %f103;
	.loc	14	132	0
	add.f32 	%f104, %f6, %f13;
	max.f32 	%f23, %f23, %f104;
	.loc	14	133	0
	add.f32 	%f105, %f6, %f14;
	max.f32 	%f22, %f22, %f105;
	.loc	14	134	0
	add.f32 	%f106, %f7, %f8;
	max.f32 	%f21, %f21, %f106;
	.loc	14	135	0
	add.f32 	%f107, %f7, %f9;
	max.f32 	%f20, %f20, %f107;
	.loc	14	136	0
	add.f32 	%f108, %f7, %f10;
	max.f32 	%f19, %f19, %f108;
	.loc	14	137	0
	add.f32 	%f109, %f7, %f11;
	max.f32 	%f18, %f18, %f109;
	.loc	14	138	0
	add.f32 	%f110, %f7, %f12;
	max.f32 	%f17, %f17, %f110;
	.loc	14	139	0
	add.f32 	%f111, %f7, %f13;
	max.f32 	%f16, %f16, %f111;
	.loc	14	140	0
	add.f32 	%f112, %f7, %f14;
	max.f32 	%f15, %f15, %f112;
	.loc	14	143	0
	mov.f32 	%f113, 0f41200000;   	// 10
	add.f32 	%f1, %f1, %f113;
	.loc	14	144	0
	mov.f32 	%f114, 0f41200000;   	// 10
	add.f32 	%f2, %f2, %f114;
	.loc	14	145	0
	mov.f32 	%f115, 0f41200000;   	// 10
	add.f32 	%f3, %f3, %f115;
	.loc	14	146	0
	mov.f32 	%f116, 0f41200000;   	// 10
	add.f32 	%f4, %f4, %f116;
	.loc	14	147	0
	mov.f32 	%f117, 0f41200000;   	// 10
	add.f32 	%f5, %f5, %f117;
	.loc	14	148	0
	mov.f32 	%f118, 0f41200000;   	// 10
	add.f32 	%f6, %f6, %f118;
	.loc	14	149	0
	mov.f32 	%f119, 0f41200000;   	// 10
	add.f32 	%f7, %f7, %f119;
	.loc	14	152	0
	mov.f32 	%f120, 0f41200000;   	// 10
	add.f32 	%f8, %f8, %f120;
	.loc	14	153	0
	mov.f32 	%f121, 0f41200000;   	// 10
	add.f32 	%f9, %f9, %f121;
	.loc	14	154	0
	mov.f32 	%f122, 0f41200000;   	// 10
	add.f32 	%f10, %f10, %f122;
	.loc	14	155	0
	mov.f32 	%f123, 0f41200000;   	// 10
	add.f32 	%f11, %f11, %f123;
	.loc	14	156	0
	mov.f32 	%f124, 0f41200000;   	// 10
	add.f32 	%f12, %f12, %f124;
	.loc	14	157	0
	mov.f32 	%f125, 0f41200000;   	// 10
	add.f32 	%f13, %f13, %f125;
	.loc	14	158	0
	mov.f32 	%f126, 0f41200000;   	// 10
	add.f32 	%f14, %f14, %f126;
	add.s32 	%r12, %r12, 1;
	mov.u32 	%r13, 1000000;
	setp.ne.s32 	%p1, %r12, %r13;
	@%p1 bra 	$Lt_0_1794;
	.loc	14	164	0
	cvt.u32.u16 	%r14, %nctaid.x;
	.loc	14	22	0
	ld.param.s32 	%r4, [__cudaparm__Z15MultiplyVectorsPKfS0_Pfii_x];
	.loc	14	164	0
	mul.lo.u32 	%r15, %r4, %r14;
	mul.lo.u32 	%r16, %r15, %r6;
	ld.param.u64 	%rd9, [__cudaparm__Z15MultiplyVectorsPKfS0_Pfii_C];
	mul.lo.s32 	%r17, %r16, %r5;
	add.s32 	%r18, %r11, %r17;
	cvt.s64.s32 	%rd10, %r18;
	mul.wide.s32 	%rd11, %r18, 4;
	add.u64 	%rd12, %rd9, %rd11;
	st.global.f32 	[%rd12+0], %f63;
	.loc	14	165	0
	st.global.f32 	[%rd12+4], %f62;
	.loc	14	166	0
	st.global.f32 	[%rd12+8], %f61;
	.loc	14	167	0
	st.global.f32 	[%rd12+12], %f60;
	.loc	14	168	0
	st.global.f32 	[%rd12+16], %f59;
	.loc	14	169	0
	st.global.f32 	[%rd12+20], %f58;
	.loc	14	170	0
	st.global.f32 	[%rd12+24], %f57;
	.loc	14	171	0
	add.s32 	%r19, %r5, 1;
	mul.lo.s32 	%r20, %r19, %r16;
	add.s32 	%r21, %r11, %r20;
	cvt.s64.s32 	%rd13, %r21;
	mul.wide.s32 	%rd14, %r21, 4;
	add.u64 	%rd15, %rd9, %rd14;
	st.global.f32 	[%rd15+0], %f56;
	.loc	14	172	0
	st.global.f32 	[%rd15+4], %f55;
	.loc	14	173	0
	st.global.f32 	[%rd15+8], %f54;
	.loc	14	174	0
	st.global.f32 	[%rd15+12], %f53;
	.loc	14	175	0
	st.global.f32 	[%rd15+16], %f52;
	.loc	14	176	0
	st.global.f32 	[%rd15+20], %f51;
	.loc	14	177	0
	st.global.f32 	[%rd15+24], %f50;
	.loc	14	178	0
	add.s32 	%r22, %r5, 2;
	mul.lo.s32 	%r23, %r22, %r16;
	add.s32 	%r24, %r11, %r23;
	cvt.s64.s32 	%rd16, %r24;
	mul.wide.s32 	%rd17, %r24, 4;
	add.u64 	%rd18, %rd9, %rd17;
	st.global.f32 	[%rd18+0], %f49;
	.loc	14	179	0
	st.global.f32 	[%rd18+4], %f48;
	.loc	14	180	0
	st.global.f32 	[%rd18+8], %f47;
	.loc	14	181	0
	st.global.f32 	[%rd18+12], %f46;
	.loc	14	182	0
	st.global.f32 	[%rd18+16], %f45;
	.loc	14	183	0
	st.global.f32 	[%rd18+20], %f44;
	.loc	14	184	0
	st.global.f32 	[%rd18+24], %f43;
	.loc	14	185	0
	add.s32 	%r25, %r5, 3;
	mul.lo.s32 	%r26, %r25, %r16;
	add.s32 	%r27, %r11, %r26;
	cvt.s64.s32 	%rd19, %r27;
	mul.wide.s32 	%rd20, %r27, 4;
	add.u64 	%rd21, %rd9, %rd20;
	st.global.f32 	[%rd21+0], %f42;
	.loc	14	186	0
	st.global.f32 	[%rd21+4], %f41;
	.loc	14	187	0
	st.global.f32 	[%rd21+8], %f40;
	.loc	14	188	0
	st.global.f32 	[%rd21+12], %f39;
	.loc	14	189	0
	st.global.f32 	[%rd21+16], %f38;
	.loc	14	190	0
	st.global.f32 	[%rd21+20], %f37;
	.loc	14	191	0
	st.global.f32 	[%rd21+24], %f36;
	.loc	14	192	0
	add.s32 	%r28, %r5, 4;
	mul.lo.s32 	%r29, %r28, %r16;
	add.s32 	%r30, %r11, %r29;
	cvt.s64.s32 	%rd22, %r30;
	mul.wide.s32 	%rd23, %r30, 4;
	add.u64 	%rd24, %rd9, %rd23;
	st.global.f32 	[%rd24+0], %f35;
	.loc	14	193	0
	st.global.f32 	[%rd24+4], %f34;
	.loc	14	194	0
	st.global.f32 	[%rd24+8], %f33;
	.loc	14	195	0
	st.global.f32 	[%rd24+12], %f32;
	.loc	14	196	0
	st.global.f32 	[%rd24+16], %f31;
	.loc	14	197	0
	st.global.f32 	[%rd24+20], %f30;
	.loc	14	198	0
	st.global.f32 	[%rd24+24], %f29;
	.loc	14	199	0
	add.s32 	%r31, %r5, 5;
	mul.lo.s32 	%r32, %r31, %r16;
	add.s32 	%r33, %r11, %r32;
	cvt.s64.s32 	%rd25, %r33;
	mul.wide.s32 	%rd26, %r33, 4;
	add.u64 	%rd27, %rd9, %rd26;
	st.global.f32 	[%rd27+0], %f28;
	.loc	14	200	0
	st.global.f32 	[%rd27+4], %f27;
	.loc	14	201	0
	st.global.f32 	[%rd27+8], %f26;
	.loc	14	202	0
	st.global.f32 	[%rd27+12], %f25;
	.loc	14	203	0
	st.global.f32 	[%rd27+16], %f24;
	.loc	14	204	0
	st.global.f32 	[%rd27+20], %f23;
	.loc	14	205	0
	st.global.f32 	[%rd27+24], %f22;
	.loc	14	206	0
	add.s32 	%r34, %r5, 6;
	mul.lo.s32 	%r35, %r34, %r16;
	add.s32 	%r36, %r11, %r35;
	cvt.s64.s32 	%rd28, %r36;
	mul.wide.s32 	%rd29, %r36, 4;
	add.u64 	%rd30, %rd9, %rd29;
	st.global.f32 	[%rd30+0], %f21;
	.loc	14	207	0
	st.global.f32 	[%rd30+4], %f20;
	.loc	14	208	0
	st.global.f32 	[%rd30+8], %f19;
	.loc	14	209	0
	st.global.f32 	[%rd30+12], %f18;
	.loc	14	210	0
	st.global.f32 	[%rd30+16], %f17;
	.loc	14	211	0
	st.global.f32 	[%rd30+20], %f16;
	.loc	14	212	0
	st.global.f32 	[%rd30+24], %f15;
	.loc	14	215	0
	exit;
$LDWend__Z15MultiplyVectorsPKfS0_Pfii:
	} // _Z15MultiplyVectorsPKfS0_Pfii



// ===== COMPILED SASS (sm_100) =====

	.target	sm_100

	.elftype	@"ET_EXEC"


//--------------------- .note.nv.tkinfo           --------------------------
	.section	.note.nv.tkinfo,"",@"SHT_NOTE"
	.sectionflags	@"SHF_NOTE_NV_TKINFO"
	.tkinfo
        /*0018*/ 	.word	0x00000002
        /*0030*/ 	.string	""
        /*0030*/ 	.string	"ptxas"
        /*0030*/ 	.string	"Cuda compilation tools, release 13.0, V13.0.88"
        /*0030*/ 	.string	"Build cuda_13.0.r13.0/compiler.36424714_0"
        /*0030*/ 	.string	"-arch sm_100 "



//--------------------- .note.nv.cuinfo           --------------------------
	.section	.note.nv.cuinfo,"",@"SHT_NOTE"
	.sectionflags	@"SHF_NOTE_NV_CUINFO"
        /*0018*/ 	.short	0x0002
        /*001a*/ 	.short	0x000a
        /*001c*/ 	.short	0x0082
	.zero		2


//--------------------- .nv.info                  --------------------------
	.section	.nv.info,"",@"SHT_CUDA_INFO"
	.align	4


	//----- nvinfo : EIATTR_REGCOUNT
	.align		4
        /*0000*/ 	.byte	0x04, 0x2f
        /*0002*/ 	.short	(.L_1 - .L_0)
	.align		4
.L_0:
        /*0004*/ 	.word	index@(_Z15MultiplyVectorsPKfS0_Pfii)
        /*0008*/ 	.word	0x00000048


	//----- nvinfo : EIATTR_FRAME_SIZE
	.align		4
.L_1:
        /*000c*/ 	.byte	0x04, 0x11
        /*000e*/ 	.short	(.L_3 - .L_2)
	.align		4
.L_2:
        /*0010*/ 	.word	index@(_Z15MultiplyVectorsPKfS0_Pfii)
        /*0014*/ 	.word	0x00000000


	//----- nvinfo : EIATTR_MIN_STACK_SIZE
	.align		4
.L_3:
        /*0018*/ 	.byte	0x04, 0x12
        /*001a*/ 	.short	(.L_5 - .L_4)
	.align		4
.L_4:
        /*001c*/ 	.word	index@(_Z15MultiplyVectorsPKfS0_Pfii)
        /*0020*/ 	.word	0x00000000
.L_5:


//--------------------- .nv.compat                --------------------------
	.section	.nv.compat,"",@"SHT_CUDA_COMPAT_INFO"
	.align	4
        /*0000*/ 	.byte	0x02, 0x09, 0x00, 0x00, 0x02, 0x02, 0x01, 0x00, 0x02, 0x05, 0x05, 0x00, 0x03, 0x07, 0x01, 0x01
        /*0010*/ 	.byte	0x02, 0x03, 0x00, 0x00, 0x02, 0x06, 0x01, 0x00, 0x04, 0x0b, 0x08, 0x00, 0x09, 0x00, 0x00, 0x00
        /*0020*/ 	.byte	0x00, 0x00, 0x00, 0x00


//--------------------- .nv.info._Z15MultiplyVectorsPKfS0_Pfii --------------------------
	.section	.nv.info._Z15MultiplyVectorsPKfS0_Pfii,"",@"SHT_CUDA_INFO"
	.sectionflags	@""
	.align	4


	//----- nvinfo : EIATTR_CUDA_API_VERSION
	.align		4
        /*0000*/ 	.byte	0x04, 0x37
        /*0002*/ 	.short	(.L_7 - .L_6)
.L_6:
        /*0004*/ 	.word	0x00000082


	//----- nvinfo : EIATTR_KPARAM_INFO
	.align		4
.L_7:
        /*0008*/ 	.byte	0x04, 0x17
        /*000a*/ 	.short	(.L_9 - .L_8)
.L_8:
        /*000c*/ 	.word	0x00000000
        /*0010*/ 	.short	0x0004
        /*0012*/ 	.short	0x001c
        /*0014*/ 	.byte	0x00, 0xf0, 0x11, 0x00


	//----- nvinfo : EIATTR_KPARAM_INFO
	.align		4
.L_9:
        /*0018*/ 	.byte	0x04, 0x17
        /*001a*/ 	.short	(.L_11 - .L_10)
.L_10:
        /*001c*/ 	.word	0x00000000
        /*0020*/ 	.short	0x0003
        /*0022*/ 	.short	0x0018
        /*0024*/ 	.byte	0x00, 0xf0, 0x11, 0x00


	//----- nvinfo : EIATTR_KPARAM_INFO
	.align		4
.L_11:
        /*0028*/ 	.byte	0x04, 0x17
        /*002a*/ 	.short	(.L_13 - .L_12)
.L_12:
        /*002c*/ 	.word	0x00000000
        /*0030*/ 	.short	0x0002
        /*0032*/ 	.short	0x0010
        /*0034*/ 	.byte	0x00, 0xf0, 0x21, 0x00


	//----- nvinfo : EIATTR_KPARAM_INFO
	.align		4
.L_13:
        /*0038*/ 	.byte	0x04, 0x17
        /*003a*/ 	.short	(.L_15 - .L_14)
.L_14:
        /*003c*/ 	.word	0x00000000
        /*0040*/ 	.short	0x0001
        /*0042*/ 	.short	0x0008
        /*0044*/ 	.byte	0x00, 0xf0, 0x21, 0x00


	//----- nvinfo : EIATTR_KPARAM_INFO
	.align		4
.L_15:
        /*0048*/ 	.byte	0x04, 0x17
        /*004a*/ 	.short	(.L_17 - .L_16)
.L_16:
        /*004c*/ 	.word	0x00000000
        /*0050*/ 	.short	0x0000
        /*0052*/ 	.short	0x0000
        /*0054*/ 	.byte	0x00, 0xf0, 0x21, 0x00


	//----- nvinfo : EIATTR_SPARSE_MMA_MASK
	.align		4
.L_17:
        /*0058*/ 	.byte	0x03, 0x50
        /*005a*/ 	.short	0x0000


	//----- nvinfo : EIATTR_MAXREG_COUNT
	.align		4
        /*005c*/ 	.byte	0x03, 0x1b
        /*005e*/ 	.short	0x00ff


	//----- nvinfo : EIATTR_MERCURY_ISA_VERSION
	.align		4
        /*0060*/ 	.byte	0x03, 0x5f
        /*0062*/ 	.short	0x0101


	//----- nvinfo : EIATTR_VRC_CTA_INIT_COUNT
	.align		4
        /*0064*/ 	.byte	0x02, 0x4a
	.zero		1
	.zero		1


	//----- nvinfo : EIATTR_EXIT_INSTR_OFFSETS
	.align		4
        /*0068*/ 	.byte	0x04, 0x1c
        /*006a*/ 	.short	(.L_19 - .L_18)


	//   ....[0]....
.L_18:
        /*006c*/ 	.word	0x00001000


	//----- nvinfo : EIATTR_CBANK_PARAM_SIZE
	.align		4
.L_19:
        /*0070*/ 	.byte	0x03, 0x19
        /*0072*/ 	.short	0x0020


	//----- nvinfo : EIATTR_PARAM_CBANK
	.align		4
        /*0074*/ 	.byte	0x04, 0x0a
        /*0076*/ 	.short	(.L_21 - .L_20)
	.align		4
.L_20:
        /*0078*/ 	.word	index@(.nv.constant0._Z15MultiplyVectorsPKfS0_Pfii)
        /*007c*/ 	.short	0x0380
        /*007e*/ 	.short	0x0020


	//----- nvinfo : EIATTR_SW_WAR
	.align		4
.L_21:
        /*0080*/ 	.byte	0x04, 0x36
        /*0082*/ 	.short	(.L_23 - .L_22)
.L_22:
        /*0084*/ 	.word	0x00000008
.L_23:


//--------------------- .nv.callgraph             --------------------------
	.section	.nv.callgraph,"",@"SHT_CUDA_CALLGRAPH"
	.align	4
	.sectionentsize	8
	.align		4
        /*0000*/ 	.word	0x00000000
	.align		4
        /*0004*/ 	.word	0xffffffff
	.align		4
        /*0008*/ 	.word	0x00000000
	.align		4
        /*000c*/ 	.word	0xfffffffe
	.align		4
        /*0010*/ 	.word	0x00000000
	.align		4
        /*0014*/ 	.word	0xfffffffd
	.align		4
        /*0018*/ 	.word	0x00000000
	.align		4
        /*001c*/ 	.word	0xfffffffc


//--------------------- .text._Z15MultiplyVectorsPKfS0_Pfii --------------------------
	.section	.text._Z15MultiplyVectorsPKfS0_Pfii,"ax",@progbits
	.align	128
.text._Z15MultiplyVectorsPKfS0_Pfii:
        .type           _Z15MultiplyVectorsPKfS0_Pfii,@function
        .size           _Z15MultiplyVectorsPKfS0_Pfii,(.L_x_2 - _Z15MultiplyVectorsPKfS0_Pfii)
        .other          _Z15MultiplyVectorsPKfS0_Pfii,@"STO_CUDA_ENTRY STV_DEFAULT"
_Z15MultiplyVectorsPKfS0_Pfii:
[----:B------:R-:W-:Y:S01]  /*0000*/  LDC R1, c[0x0][0x37c] ;  /* 0x0000df00ff017b82 */ /* 0x000fe20000000800 */
[----:B------:R-:W0:Y:S01]  /*0010*/  S2R R0, SR_TID.X ;  /* 0x0000000000007919 */ /* 0x000e220000002100 */
[----:B------:R-:W1:Y:S06]  /*0020*/  LDCU UR4, c[0x0][0x364] ;  /* 0x00006c80ff0477ac */ /* 0x000e6c0008000800 */
[----:B------:R-:W2:Y:S01]  /*0030*/  LDC R5, c[0x0][0x374] ;  /* 0x0000dd00ff057b82 */ /* 0x000ea20000000800 */
[----:B------:R-:W3:Y:S01]  /*0040*/  S2R R7, SR_TID.Y ;  /* 0x0000000000077919 */ /* 0x000ee20000002200 */
[----:B------:R-:W4:Y:S01]  /*0050*/  LDCU UR5, c[0x0][0x398] ;  /* 0x00007300ff0577ac */ /* 0x000f220008000800 */
[----:B------:R-:W4:Y:S01]  /*0060*/  S2R R2, SR_CTAID.X ;  /* 0x0000000000027919 */ /* 0x000f220000002500 */
[----:B------:R-:W4:Y:S04]  /*0070*/  LDCU.64 UR6, c[0x0][0x358] ;  /* 0x00006b00ff0677ac */ /* 0x000f280008000a00 */
[----:B------:R-:W4:Y:S01]  /*0080*/  LDC.64 R22, c[0x0][0x380] ;  /* 0x0000e000ff167b82 */ /* 0x000f220000000a00 */
[----:B------:R-:W4:Y:S07]  /*0090*/  S2R R3, SR_CTAID.Y ;  /* 0x0000000000037919 */ /* 0x000f2e0000002600 */
[----:B------:R-:W4:Y:S01]  /*00a0*/  LDC.64 R36, c[0x0][0x388] ;  /* 0x0000e200ff247b82 */ /* 0x000f220000000a00 */
[----:B-1----:R-:W-:Y:S01]  /*00b0*/  ULOP3.LUT UR4, UR4, 0xffff, URZ, 0xc0, !UPT ;  /* 0x0000ffff04047892 */ /* 0x002fe2000f8ec0ff */
[----:B--2---:R-:W-:-:S02]  /*00c0*/  LOP3.LUT R5, R5, 0xffff, RZ, 0xc0, !PT ;  /* 0x0000ffff05057812 */ /* 0x004fc400078ec0ff */
[----:B0-----:R-:W-:Y:S02]  /*00d0*/  LOP3.LUT R0, R0, 0xffff, RZ, 0xc0, !PT ;  /* 0x0000ffff00007812 */ /* 0x001fe400078ec0ff */
[----:B---3--:R-:W-:Y:S02]  /*00e0*/  LOP3.LUT R7, R7, 0xffff, RZ, 0xc0, !PT ;  /* 0x0000ffff07077812 */ /* 0x008fe400078ec0ff */
[----:B----4-:R-:W-:-:S03]  /*00f0*/  LOP3.LUT R2, R2, 0xffff, RZ, 0xc0, !PT ;  /* 0x0000ffff02027812 */ /* 0x010fc600078ec0ff */
[----:B------:R-:W-:Y:S01]  /*0100*/  IMAD R7, R0, UR4, R7 ;  /* 0x0000000400077c24 */ /* 0x000fe2000f8e0207 */
[----:B------:R-:W-:-:S03]  /*0110*/  LOP3.LUT R0, R3, 0xffff, RZ, 0xc0, !PT ;  /* 0x0000ffff03007812 */ /* 0x000fc600078ec0ff */
[----:B------:R-:W-:Y:S02]  /*0120*/  IMAD R3, R7, UR5, RZ ;  /* 0x0000000507037c24 */ /* 0x000fe4000f8e02ff */
[----:B------:R-:W-:Y:S02]  /*0130*/  IMAD R2, R5, R2, R0 ;  /* 0x0000000205027224 */ /* 0x000fe400078e0200 */
[----:B------:R-:W-:-:S04]  /*0140*/  IMAD.WIDE R22, R3, 0x4, R22 ;  /* 0x0000000403167825 */ /* 0x000fc800078e0216 */
[----:B------:R-:W-:Y:S02]  /*0150*/  IMAD R4, R2, UR5, RZ ;  /* 0x0000000502047c24 */ /* 0x000fe4000f8e02ff */
[----:B------:R-:W-:Y:S01]  /*0160*/  HFMA2 R59, -RZ, RZ, 0, 0 ;  /* 0x00000000ff3b7431 */ /* 0x000fe200000001ff */
[----:B------:R-:W5:Y:S01]  /*0170*/  LDG.E R12, desc[UR6][R22.64] ;  /* 0x00000006160c7981 */ /* 0x000f62000c1e1900 */
[----:B------:R-:W-:-:S04]  /*0180*/  IMAD.WIDE R36, R4, 0x4, R36 ;  /* 0x0000000404247825 */ /* 0x000fc800078e0224 */
[----:B------:R-:W-:Y:S01]  /*0190*/  HFMA2 R63, -RZ, RZ, 0, 0 ;  /* 0x00000000ff3f7431 */ /* 0x000fe200000001ff */
[----:B------:R-:W5:Y:S01]  /*01a0*/  LDG.E R11, desc[UR6][R22.64+0x4] ;  /* 0x00000406160b7981 */ /* 0x000f62000c1e1900 */
[----:B------:R-:W-:Y:S02]  /*01b0*/  HFMA2 R67, -RZ, RZ, 0, 0 ;  /* 0x00000000ff437431 */ /* 0x000fe400000001ff */
[----:B------:R-:W-:Y:S01]  /*01c0*/  HFMA2 R0, -RZ, RZ, 0, 0 ;  /* 0x00000000ff007431 */ /* 0x000fe200000001ff */
[----:B------:R-:W5:Y:S01]  /*01d0*/  LDG.E R10, desc[UR6][R22.64+0x8] ;  /* 0x00000806160a7981 */ /* 0x000f62000c1e1900 */
[----:B------:R-:W-:Y:S02]  /*01e0*/  CS2R R16, SRZ ;  /* 0x0000000000107805 */ /* 0x000fe4000001ff00 */
[----:B------:R-:W-:Y:S02]  /*01f0*/  CS2R R18, SRZ ;  /* 0x0000000000127805 */ /* 0x000fe4000001ff00 */
[----:B------:R-:W-:Y:S01]  /*0200*/  CS2R R20, SRZ ;  /* 0x0000000000147805 */ /* 0x000fe2000001ff00 */
[----:B------:R-:W5:Y:S01]  /*0210*/  LDG.E R9, desc[UR6][R22.64+0xc] ;  /* 0x00000c0616097981 */ /* 0x000f62000c1e1900 */
[----:B------:R-:W-:-:S02]  /*0220*/  CS2R R24, SRZ ;  /* 0x0000000000187805 */ /* 0x000fc4000001ff00 */
[----:B------:R-:W-:Y:S02]  /*0230*/  CS2R R26, SRZ ;  /* 0x00000000001a7805 */ /* 0x000fe4000001ff00 */
[----:B------:R-:W-:Y:S01]  /*0240*/  CS2R R28, SRZ ;  /* 0x00000000001c7805 */ /* 0x000fe2000001ff00 */
        /* <DEDUP_REMOVED lines=8> */
[----:B------:R0:W5:Y:S01]  /*02d0*/  LDG.E R64, desc[UR6][R22.64+0x18] ;  /* 0x0000180616407981 */ /* 0x000162000c1e1900 */
        /* <DEDUP_REMOVED lines=9> */
[----:B0-----:R-:W-:Y:S02]  /*0370*/  CS2R R22, SRZ ;  /* 0x0000000000167805 */ /* 0x001fe4000001ff00 */
[----:B------:R-:W-:Y:S01]  /*0380*/  MOV R61, RZ ;  /* 0x000000ff003d7202 */ /* 0x000fe20000000f00 */
[----:B------:R-:W5:Y:S01]  /*0390*/  LDG.E R58, desc[UR6][R36.64+0x8] ;  /* 0x00000806243a7981 */ /* 0x000f62000c1e1900 */
[----:B------:R-:W-:-:S02]  /*03a0*/  MOV R65, RZ ;  /* 0x000000ff00417202 */ /* 0x000fc40000000f00 */
[----:B------:R-:W-:Y:S01]  /*03b0*/  MOV R69, RZ ;  /* 0x000000ff00457202 */ /* 0x000fe20000000f00 */
[----:B------:R-:W5:Y:S04]  /*03c0*/  LDG.E R14, desc[UR6][R36.64+0xc] ;  /* 0x00000c06240e7981 */ /* 0x000f68000c1e1900 */
[----:B------:R-:W5:Y:S04]  /*03d0*/  LDG.E R15, desc[UR6][R36.64+0x10] ;  /* 0x00001006240f7981 */ /* 0x000f68000c1e1900 */
[----:B------:R-:W5:Y:S04]  /*03e0*/  LDG.E R13, desc[UR6][R36.64+0x14] ;  /* 0x00001406240d7981 */ /* 0x000f68000c1e1900 */
[----:B------:R0:W5:Y:S01]  /*03f0*/  LDG.E R66, desc[UR6][R36.64+0x18] ;  /* 0x0000180624427981 */ /* 0x000162000c1e1900 */
[----:B------:R-:W-:Y:S01]  /*0400*/  UMOV UR4, URZ ;  /* 0x000000ff00047c82 */ /* 0x000fe20008000000 */
[----:B0-----:R-:W-:-:S07]  /*0410*/  CS2R R36, SRZ ;  /* 0x0000000000247805 */ /* 0x001fce000001ff00 */
.L_x_0:
[----:B-----5:R-:W-:Y:S01]  /*0420*/  FADD.FTZ R68, R62, R12 ;  /* 0x0000000c3e447221 */ /* 0x020fe20000010000 */
[----:B------:R-:W-:-:S04]  /*0430*/  UIADD3 UR4, UPT, UPT, UR4, 0x1, URZ ;  /* 0x0000000104047890 */ /* 0x000fc8000fffe0ff */
[----:B------:R-:W-:Y:S01]  /*0440*/  FMNMX.FTZ R56, R68, R56, !PT ;  /* 0x0000003844387209 */ /* 0x000fe20007810000 */
[----:B------:R-:W-:Y:S01]  /*0450*/  FADD.FTZ R68, R60, R12 ;  /* 0x0000000c3c447221 */ /* 0x000fe20000010000 */
[----:B------:R-:W-:-:S04]  /*0460*/  UISETP.NE.AND UP0, UPT, UR4, 0xf4240, UPT ;  /* 0x000f42400400788c */ /* 0x000fc8000bf05270 */
[----:B------:R-:W-:Y:S01]  /*0470*/  FMNMX.FTZ R54, R68, R54, !PT ;  /* 0x0000003644367209 */ /* 0x000fe20007810000 */
[----:B------:R-:W-:-:S05]  /*0480*/  FADD.FTZ R68, R58, R12 ;  /* 0x0000000c3a447221 */ /* 0x000fca0000010000 */
[----:B------:R-:W-:Y:S01]  /*0490*/  FMNMX.FTZ R52, R68, R52, !PT ;  /* 0x0000003444347209 */ /* 0x000fe20007810000 */
[----:B------:R-:W-:-:S05]  /*04a0*/  FADD.FTZ R68, R14, R12 ;  /* 0x0000000c0e447221 */ /* 0x000fca0000010000 */
[----:B------:R-:W-:Y:S01]  /*04b0*/  FMNMX.FTZ R50, R68, R50, !PT ;  /* 0x0000003244327209 */ /* 0x000fe20007810000 */
[----:B------:R-:W-:-:S05]  /*04c0*/  FADD.FTZ R68, R15, R12 ;  /* 0x0000000c0f447221 */ /* 0x000fca0000010000 */
[----:B------:R-:W-:Y:S01]  /*04d0*/  FMNMX.FTZ R48, R68, R48, !PT ;  /* 0x0000003044307209 */ /* 0x000fe20007810000 */
[----:B------:R-:W-:-:S05]  /*04e0*/  FADD.FTZ R68, R13, R12 ;  /* 0x0000000c0d447221 */ /* 0x000fca0000010000 */
[----:B------:R-:W-:Y:S01]  /*04f0*/  FMNMX.FTZ R46, R68, R46, !PT ;  /* 0x0000002e442e7209 */ /* 0x000fe20007810000 */
[----:B------:R-:W-:Y:S01]  /*0500*/  FADD.FTZ R68, R66, R12 ;  /* 0x0000000c42447221 */ /* 0x000fe20000010000 */
[----:B------:R-:W-:-:S04]  /*0510*/  FADD.FTZ R12, R12, 10 ;  /* 0x412000000c0c7421 */ /* 0x000fc80000010000 */
        /* <DEDUP_REMOVED lines=76> */
[C---:B------:R-:W-:Y:S01]  /*09e0*/  FADD.FTZ R68, R62.reuse, R64 ;  /* 0x000000403e447221 */ /* 0x040fe20000010000 */
        /* <DEDUP_REMOVED lines=17> */
[----:B------:R-:W-:Y:S01]  /*0b00*/  FADD.FTZ R68, R66, R64 ;  /* 0x0000004042447221 */ /* 0x000fe20000010000 */
[----:B------:R-:W-:Y:S01]  /*0b10*/  FADD.FTZ R64, R64, 10 ;  /* 0x4120000040407421 */ /* 0x000fe20000010000 */
[----:B------:R-:W-:-:S03]  /*0b20*/  FADD.FTZ R66, R66, 10 ;  /* 0x4120000042427421 */ /* 0x000fc60000010000 */
[----:B------:R-:W-:Y:S01]  /*0b30*/  FMNMX.FTZ R17, R68, R17, !PT ;  /* 0x0000001144117209 */ /* 0x000fe20007810000 */
[----:B------:R-:W-:Y:S06]  /*0b40*/  BRA.U UP0, `(.L_x_0) ;  /* 0xfffffff900347547 */ /* 0x000fec000b83ffff */
[----:B------:R-:W0:Y:S01]  /*0b50*/  LDCU UR4, c[0x0][0x370] ;  /* 0x00006e00ff0477ac */ /* 0x000e220008000800 */
[----:B------:R-:W1:Y:S01]  /*0b60*/  LDC.64 R14, c[0x0][0x390] ;  /* 0x0000e400ff0e7b82 */ /* 0x000e620000000a00 */
[C---:B------:R-:W-:Y:S02]  /*0b70*/  IADD3 R6, PT, PT, R3.reuse, 0x1, RZ ;  /* 0x0000000103067810 */ /* 0x040fe40007ffe0ff */
[C---:B------:R-:W-:Y:S02]  /*0b80*/  IADD3 R8, PT, PT, R3.reuse, 0x3, RZ ;  /* 0x0000000303087810 */ /* 0x040fe40007ffe0ff */
[C---:B------:R-:W-:Y:S02]  /*0b90*/  IADD3 R10, PT, PT, R3.reuse, 0x4, RZ ;  /* 0x00000004030a7810 */ /* 0x040fe40007ffe0ff */
[C---:B------:R-:W-:Y:S02]  /*0ba0*/  IADD3 R13, PT, PT, R3.reuse, 0x5, RZ ;  /* 0x00000005030d7810 */ /* 0x040fe40007ffe0ff */
[----:B------:R-:W-:Y:S01]  /*0bb0*/  IADD3 R12, PT, PT, R3, 0x6, RZ ;  /* 0x00000006030c7810 */ /* 0x000fe20007ffe0ff */
[----:B0-----:R-:W-:-:S04]  /*0bc0*/  ULOP3.LUT UR4, UR4, 0xffff, URZ, 0xc0, !UPT ;  /* 0x0000ffff04047892 */ /* 0x001fc8000f8ec0ff */
[----:B------:R-:W-:-:S06]  /*0bd0*/  UIMAD UR4, UR4, UR5, URZ ;  /* 0x00000005040472a4 */ /* 0x000fcc000f8e02ff */
[----:B------:R-:W-:-:S04]  /*0be0*/  IMAD R5, R5, UR4, RZ ;  /* 0x0000000405057c24 */ /* 0x000fc8000f8e02ff */
[----:B------:R-:W-:Y:S01]  /*0bf0*/  IMAD R7, R7, R5, R2 ;  /* 0x0000000507077224 */ /* 0x000fe200078e0202 */
[----:B------:R-:W-:Y:S01]  /*0c00*/  IADD3 R2, PT, PT, R3, 0x2, RZ ;  /* 0x0000000203027810 */ /* 0x000fe20007ffe0ff */
[--C-:B------:R-:W-:Y:S02]  /*0c10*/  IMAD R9, R5, R6, R4.reuse ;  /* 0x0000000605097224 */ /* 0x100fe400078e0204 */
[----:B------:R-:W-:Y:S02]  /*0c20*/  IMAD R7, R7, UR5, RZ ;  /* 0x0000000507077c24 */ /* 0x000fe4000f8e02ff */
[C-C-:B------:R-:W-:Y:S02]  /*0c30*/  IMAD R11, R5.reuse, R2, R4.reuse ;  /* 0x00000002050b7224 */ /* 0x140fe400078e0204 */
[----:B------:R-:W-:Y:S02]  /*0c40*/  IMAD R8, R5, R8, R4 ;  /* 0x0000000805087224 */ /* 0x000fe400078e0204 */
[----:B-1----:R-:W-:-:S04]  /*0c50*/  IMAD.WIDE R2, R7, 0x4, R14 ;  /* 0x0000000407027825 */ /* 0x002fc800078e020e */
[C-C-:B------:R-:W-:Y:S01]  /*0c60*/  IMAD R10, R5.reuse, R10, R4.reuse ;  /* 0x0000000a050a7224 */ /* 0x140fe200078e0204 */
[----:B------:R-:W-:Y:S01]  /*0c70*/  STG.E desc[UR6][R2.64], R56 ;  /* 0x0000003802007986 */ /* 0x000fe2000c101906 */
[C-C-:B------:R-:W-:Y:S02]  /*0c80*/  IMAD R13, R5.reuse, R13, R4.reuse ;  /* 0x0000000d050d7224 */ /* 0x140fe400078e0204 */
[----:B------:R-:W-:Y:S01]  /*0c90*/  IMAD R58, R5, R12, R4 ;  /* 0x0000000c053a7224 */ /* 0x000fe200078e0204 */
[----:B------:R-:W-:Y:S01]  /*0ca0*/  STG.E desc[UR6][R2.64+0x4], R54 ;  /* 0x0000043602007986 */ /* 0x000fe2000c101906 */
[----:B------:R-:W-:-:S03]  /*0cb0*/  IMAD.WIDE R4, R9, 0x4, R14 ;  /* 0x0000000409047825 */ /* 0x000fc600078e020e */
        /* <DEDUP_REMOVED lines=10> */
[----:B------:R-:W-:Y:S04]  /*0d60*/  STG.E desc[UR6][R4.64], R42 ;  /* 0x0000002a04007986 */ /* 0x000fe8000c101906 */
        /* <DEDUP_REMOVED lines=40> */
[----:B------:R-:W-:Y:S01]  /*0ff0*/  STG.E desc[UR6][R14.64+0x18], R17 ;  /* 0x000018110e007986 */ /* 0x000fe2000c101906 */
[----:B------:R-:W-:Y:S05]  /*1000*/  EXIT ;  /* 0x000000000000794d */ /* 0x000fea0003800000 */
.L_x_1:
[----:B------:R-:W-:-:S00]  /*1010*/  BRA `(.L_x_1) ;  /* 0xfffffffc00fc7947 */ /* 0x000fc0000383ffff */
[----:B------:R-:W-:-:S00]  /*1020*/  NOP ;  /* 0x0000000000007918 */ /* 0x000fc00000000000 */
        /* <DEDUP_REMOVED lines=13> */
.L_x_2:


//--------------------- .nv.shared.reserved.0     --------------------------
	.section	.nv.shared.reserved.0,"aw",@nobits
	.weak		__nv_reservedSMEM_offset_0_alias
	.size		__nv_reservedSMEM_offset_0_alias, 0, 64
	.other		__nv_reservedSMEM_offset_0_alias,@"STO_CUDA_RESERVED_SHARED STV_DEFAULT"
__nv_reservedSMEM_offset_0_alias:
	.zero		0
	.zero		64


//--------------------- .nv.constant0._Z15MultiplyVectorsPKfS0_Pfii --------------------------
	.section	.nv.constant0._Z15MultiplyVectorsPKfS0_Pfii,"a",@progbits
	.sectionflags	@""
	.align	4
.nv.constant0._Z15MultiplyVectorsPKfS0_Pfii:
	.zero		928


//--------------------- SYMBOLS --------------------------

	.type		.nv.reservedSmem.offset0,@object
	.size		.nv.reservedSmem.offset0,0x4
